	.headerflags	@"EF_CUDA_TEXMODE_UNIFIED EF_CUDA_64BIT_ADDRESS EF_CUDA_ACCELERATORS EF_CUDA_SM90 EF_CUDA_VIRTUAL_SM(EF_CUDA_SM90)"
	.elftype	@"ET_EXEC"


//--------------------- .nv.info                  --------------------------
	.section	.nv.info,"",@"SHT_CUDA_INFO"
	.align	4


	//----- nvinfo : EIATTR_REGCOUNT
	.align		4
        /*0000*/ 	.byte	0x04, 0x2f
        /*0002*/ 	.short	(.L_3 - .L_2)
	.align		4
.L_2:
        /*0004*/ 	.word	index@(triton_poi_fused__native_batch_norm_legit_no_training_relu_8)
        /*0008*/ 	.word	0x00000012


	//----- nvinfo : EIATTR_MIN_STACK_SIZE
	.align		4
.L_3:
        /*000c*/ 	.byte	0x04, 0x12
        /*000e*/ 	.short	(.L_5 - .L_4)
	.align		4
.L_4:
        /*0010*/ 	.word	index@(triton_poi_fused__native_batch_norm_legit_no_training_relu_8)
        /*0014*/ 	.word	0x00000000


	//----- nvinfo : EIATTR_FRAME_SIZE
	.align		4
.L_5:
        /*0018*/ 	.byte	0x04, 0x11
        /*001a*/ 	.short	(.L_7 - .L_6)
	.align		4
.L_6:
        /*001c*/ 	.word	index@(triton_poi_fused__native_batch_norm_legit_no_training_relu_8)
        /*0020*/ 	.word	0x00000000


	//----- nvinfo : EIATTR_MIN_STACK_SIZE
	.align		4
.L_7:
        /*0024*/ 	.byte	0x04, 0x12
        /*0026*/ 	.short	(.L_9 - .L_8)
	.align		4
.L_8:
        /*0028*/ 	.word	index@(triton_poi_fused__native_batch_norm_legit_no_training_relu_8)
        /*002c*/ 	.word	0x00000000
.L_9:


//--------------------- .nv.info.triton_poi_fused__native_batch_norm_legit_no_training_relu_8 --------------------------
	.section	.nv.info.triton_poi_fused__native_batch_norm_legit_no_training_relu_8,"",@"SHT_CUDA_INFO"
	.sectionflags	@""
	.align	4


	//----- nvinfo : EIATTR_CUDA_API_VERSION
	.align		4
        /*0000*/ 	.byte	0x04, 0x37
        /*0002*/ 	.short	(.L_11 - .L_10)
.L_10:
        /*0004*/ 	.word	0x0000007c


	//----- nvinfo : EIATTR_KPARAM_INFO
	.align		4
.L_11:
        /*0008*/ 	.byte	0x04, 0x17
        /*000a*/ 	.short	(.L_13 - .L_12)
.L_12:
        /*000c*/ 	.word	0x00000000
        /*0010*/ 	.short	0x0006
        /*0012*/ 	.short	0x0030
        /*0014*/ 	.byte	0x00, 0xf0, 0x11, 0x00


	//----- nvinfo : EIATTR_KPARAM_INFO
	.align		4
.L_13:
        /*0018*/ 	.byte	0x04, 0x17
        /*001a*/ 	.short	(.L_15 - .L_14)
.L_14:
        /*001c*/ 	.word	0x00000000
        /*0020*/ 	.short	0x0005
        /*0022*/ 	.short	0x0028
        /*0024*/ 	.byte	0x00, 0xf4, 0x21, 0x00


	//----- nvinfo : EIATTR_KPARAM_INFO
	.align		4
.L_15:
        /*0028*/ 	.byte	0x04, 0x17
        /*002a*/ 	.short	(.L_17 - .L_16)
.L_16:
        /*002c*/ 	.word	0x00000000
        /*0030*/ 	.short	0x0004
        /*0032*/ 	.short	0x0020
        /*0034*/ 	.byte	0x00, 0xf4, 0x21, 0x00


	//----- nvinfo : EIATTR_KPARAM_INFO
	.align		4
.L_17:
        /*0038*/ 	.byte	0x04, 0x17
        /*003a*/ 	.short	(.L_19 - .L_18)
.L_18:
        /*003c*/ 	.word	0x00000000
        /*0040*/ 	.short	0x0003
        /*0042*/ 	.short	0x0018
        /*0044*/ 	.byte	0x00, 0xf4, 0x21, 0x00


	//----- nvinfo : EIATTR_KPARAM_INFO
	.align		4
.L_19:
        /*0048*/ 	.byte	0x04, 0x17
        /*004a*/ 	.short	(.L_21 - .L_20)
.L_20:
        /*004c*/ 	.word	0x00000000
        /*0050*/ 	.short	0x0002
        /*0052*/ 	.short	0x0010
        /*0054*/ 	.byte	0x00, 0xf4, 0x21, 0x00


	//----- nvinfo : EIATTR_KPARAM_INFO
	.align		4
.L_21:
        /*0058*/ 	.byte	0x04, 0x17
        /*005a*/ 	.short	(.L_23 - .L_22)
.L_22:
        /*005c*/ 	.word	0x00000000
        /*0060*/ 	.short	0x0001
        /*0062*/ 	.short	0x0008
        /*0064*/ 	.byte	0x00, 0xf4, 0x21, 0x00


	//----- nvinfo : EIATTR_KPARAM_INFO
	.align		4
.L_23:
        /*0068*/ 	.byte	0x04, 0x17
        /*006a*/ 	.short	(.L_25 - .L_24)
.L_24:
        /*006c*/ 	.word	0x00000000
        /*0070*/ 	.short	0x0000
        /*0072*/ 	.short	0x0000
        /*0074*/ 	.byte	0x00, 0xf4, 0x21, 0x00


	//----- nvinfo : EIATTR_SPARSE_MMA_MASK
	.align		4
.L_25:
        /*0078*/ 	.byte	0x03, 0x50
        /*007a*/ 	.short	0x0000


	//----- nvinfo : EIATTR_MAXREG_COUNT
	.align		4
        /*007c*/ 	.byte	0x03, 0x1b
        /*007e*/ 	.short	0x00ff


	//----- nvinfo : EIATTR_EXIT_INSTR_OFFSETS
	.align		4
        /*0080*/ 	.byte	0x04, 0x1c
        /*0082*/ 	.short	(.L_27 - .L_26)


	//   ....[0]....
.L_26:
        /*0084*/ 	.word	0x000003c0


	//----- nvinfo : EIATTR_REQNTID
	.align		4
.L_27:
        /*0088*/ 	.byte	0x04, 0x10
        /*008a*/ 	.short	(.L_29 - .L_28)
.L_28:
        /*008c*/ 	.word	0x00000080
        /*0090*/ 	.word	0x00000001
        /*0094*/ 	.word	0x00000001


	//----- nvinfo : EIATTR_CBANK_PARAM_SIZE
	.align		4
.L_29:
        /*0098*/ 	.byte	0x03, 0x19
        /*009a*/ 	.short	0x0034


	//----- nvinfo : EIATTR_PARAM_CBANK
	.align		4
        /*009c*/ 	.byte	0x04, 0x0a
        /*009e*/ 	.short	(.L_31 - .L_30)
	.align		4
.L_30:
        /*00a0*/ 	.word	index@(.nv.constant0.triton_poi_fused__native_batch_norm_legit_no_training_relu_8)
        /*00a4*/ 	.short	0x0210
        /*00a6*/ 	.short	0x0034


	//----- nvinfo : EIATTR_SW_WAR
	.align		4
.L_31:
        /*00a8*/ 	.byte	0x04, 0x36
        /*00aa*/ 	.short	(.L_33 - .L_32)
.L_32:
        /*00ac*/ 	.word	0x00000008
.L_33:


//--------------------- .nv.callgraph             --------------------------
	.section	.nv.callgraph,"",@"SHT_CUDA_CALLGRAPH"
	.align	4
	.sectionentsize	8
	.align		4
        /*0000*/ 	.word	0x00000000
	.align		4
        /*0004*/ 	.word	0xffffffff
	.align		4
        /*0008*/ 	.word	0x00000000
	.align		4
        /*000c*/ 	.word	0xfffffffe
	.align		4
        /*0010*/ 	.word	0x00000000
	.align		4
        /*0014*/ 	.word	0xfffffffd
	.align		4
        /*0018*/ 	.word	0x00000000
	.align		4
        /*001c*/ 	.word	0xfffffffc


//--------------------- .nv.constant4             --------------------------
	.section	.nv.constant4,"a",@progbits
	.align	8
	.align		8
.nv.constant4:
        /*0000*/ 	.dword	_$_str
	.align		8
        /*0008*/ 	.dword	_$_str_$_2


//--------------------- .text.triton_poi_fused__native_batch_norm_legit_no_training_relu_8 --------------------------
	.section	.text.triton_poi_fused__native_batch_norm_legit_no_training_relu_8,"ax",@progbits
	.align	128
        .global         triton_poi_fused__native_batch_norm_legit_no_training_relu_8
        .type           triton_poi_fused__native_batch_norm_legit_no_training_relu_8,@function
        .size           triton_poi_fused__native_batch_norm_legit_no_training_relu_8,(.L_x_1 - triton_poi_fused__native_batch_norm_legit_no_training_relu_8)
        .other          triton_poi_fused__native_batch_norm_legit_no_training_relu_8,@"STO_CUDA_ENTRY STV_DEFAULT"
triton_poi_fused__native_batch_norm_legit_no_training_relu_8:
.text.triton_poi_fused__native_batch_norm_legit_no_training_relu_8:
[----:B------:R-:W-:Y:S01]  /*0000*/  LDC R1, c[0x0][0x28] ;  /* 0x00000a00ff017b82 */ /* 0x000fe20000000800 */
[----:B------:R-:W1:Y:S07]  /*0010*/  S2R R0, SR_TID.X ;  /* 0x0000000000007919 */ /* 0x000e6e0000002100 */
[----:B------:R-:W2:Y:S01]  /*0020*/  LDC.64 R2, c[0x0][0x220] ;  /* 0x00008800ff027b82 */ /* 0x000ea20000000a00 */
[----:B------:R-:W-:Y:S01]  /*0030*/  ULDC.64 UR4, c[0x0][0x208] ;  /* 0x0000820000047ab9 */ /* 0x000fe20000000a00 */
[----:B------:R-:W3:Y:S06]  /*0040*/  S2R R5, SR_CTAID.X ;  /* 0x0000000000057919 */ /* 0x000eec0000002500 */
[----:B------:R-:W4:Y:S08]  /*0050*/  LDC.64 R6, c[0x0][0x218] ;  /* 0x00008600ff067b82 */ /* 0x000f300000000a00 */
[----:B------:R-:W5:Y:S08]  /*0060*/  LDC.64 R8, c[0x0][0x228] ;  /* 0x00008a00ff087b82 */ /* 0x000f700000000a00 */
[----:B------:R-:W5:Y:S01]  /*0070*/  LDC.64 R10, c[0x0][0x230] ;  /* 0x00008c00ff0a7b82 */ /* 0x000f620000000a00 */
[----:B-1----:R-:W-:-:S04]  /*0080*/  SHF.L.U32 R0, R0, 0x1, RZ ;  /* 0x0000000100007819 */ /* 0x002fc800000006ff */
[----:B------:R-:W-:-:S04]  /*0090*/  LOP3.LUT R0, R0, 0xfe, RZ, 0xc0, !PT ;  /* 0x000000fe00007812 */ /* 0x000fc800078ec0ff */
[----:B---3--:R-:W-:-:S05]  /*00a0*/  LEA R0, R5, R0, 0x8 ;  /* 0x0000000005007211 */ /* 0x008fca00078e40ff */
[----:B------:R-:W-:-:S05]  /*00b0*/  IMAD.HI R4, R0, 0x66666667, RZ ;  /* 0x6666666700047827 */ /* 0x000fca00078e02ff */
[----:B------:R-:W-:-:S04]  /*00c0*/  SHF.R.U32.HI R5, RZ, 0x1f, R4 ;  /* 0x0000001fff057819 */ /* 0x000fc80000011604 */
[----:B------:R-:W-:-:S05]  /*00d0*/  LEA.HI.SX32 R5, R4, R5, 0x1c ;  /* 0x0000000504057211 */ /* 0x000fca00078fe2ff */
[----:B------:R-:W-:Y:S02]  /*00e0*/  IMAD R13, R5, -0x28, R0 ;  /* 0xffffffd8050d7824 */ /* 0x000fe400078e0200 */
[----:B------:R-:W1:Y:S02]  /*00f0*/  LDC.64 R4, c[0x0][0x210] ;  /* 0x00008400ff047b82 */ /* 0x000e640000000a00 */
[----:B--2---:R-:W-:-:S06]  /*0100*/  IMAD.WIDE R2, R13, 0x4, R2 ;  /* 0x000000040d027825 */ /* 0x004fcc00078e0202 */
[----:B------:R-:W2:Y:S01]  /*0110*/  LDG.E.EL.64 R2, desc[UR4][R2.64] ;  /* 0x0000000402027981 */ /* 0x000ea2000c2e1b00 */
[----:B----4-:R-:W-:-:S04]  /*0120*/  IMAD.WIDE R6, R13, 0x4, R6 ;  /* 0x000000040d067825 */ /* 0x010fc800078e0206 */
[C---:B-----5:R-:W-:Y:S02]  /*0130*/  IMAD.WIDE R8, R13.reuse, 0x4, R8 ;  /* 0x000000040d087825 */ /* 0x060fe400078e0208 */
[----:B------:R-:W3:Y:S02]  /*0140*/  LDG.E.EL.64 R6, desc[UR4][R6.64] ;  /* 0x0000000406067981 */ /* 0x000ee4000c2e1b00 */
[----:B0-----:R-:W-:Y:S02]  /*0150*/  IMAD.WIDE R10, R13, 0x4, R10 ;  /* 0x000000040d0a7825 */ /* 0x001fe400078e020a */
[----:B------:R-:W4:Y:S04]  /*0160*/  LDG.E.EL.64 R8, desc[UR4][R8.64] ;  /* 0x0000000408087981 */ /* 0x000f28000c2e1b00 */
[----:B------:R-:W4:Y:S01]  /*0170*/  LDG.E.EL.64 R10, desc[UR4][R10.64] ;  /* 0x000000040a0a7981 */ /* 0x000f22000c2e1b00 */
[----:B-1----:R-:W-:-:S06]  /*0180*/  IMAD.WIDE R4, R0, 0x4, R4 ;  /* 0x0000000400047825 */ /* 0x002fcc00078e0204 */
[----:B------:R-:W3:Y:S01]  /*0190*/  LDG.E.64 R4, desc[UR4][R4.64] ;  /* 0x0000000404047981 */ /* 0x000ee2000c1e1b00 */
[----:B------:R-:W-:Y:S01]  /*01a0*/  HFMA2.MMA R14, -RZ, RZ, 1.625, 0 ;  /* 0x3e800000ff0e7435 */ /* 0x000fe200000001ff */
[----:B--2---:R-:W-:Y:S01]  /*01b0*/  FADD R2, R2, 9.9999997473787516356e-06 ;  /* 0x3727c5ac02027421 */ /* 0x004fe20000000000 */
[----:B------:R-:W-:-:S03]  /*01c0*/  FADD R3, R3, 9.9999997473787516356e-06 ;  /* 0x3727c5ac03037421 */ /* 0x000fc60000000000 */
[----:B------:R-:W0:Y:S08]  /*01d0*/  MUFU.SQRT R12, R2 ;  /* 0x00000002000c7308 */ /* 0x000e300000002000 */
[----:B------:R1:W2:Y:S01]  /*01e0*/  MUFU.SQRT R13, R3 ;  /* 0x00000003000d7308 */ /* 0x0002a20000002000 */
[C---:B0-----:R-:W-:Y:S02]  /*01f0*/  FSETP.GT.AND P0, PT, R12.reuse, 8.50705917302346158658e+37, PT ;  /* 0x7e8000000c00780b */ /* 0x041fe40003f04000 */
[----:B------:R-:W-:Y:S01]  /*0200*/  FSETP.GEU.AND P2, PT, R12, 1.175494350822287508e-38, PT ;  /* 0x008000000c00780b */ /* 0x000fe20003f4e000 */
[----:B-1----:R-:W0:Y:S01]  /*0210*/  LDC.64 R2, c[0x0][0x238] ;  /* 0x00008e00ff027b82 */ /* 0x002e220000000a00 */
[----:B--2---:R-:W-:-:S02]  /*0220*/  FSETP.GT.AND P1, PT, R13, 8.50705917302346158658e+37, PT ;  /* 0x7e8000000d00780b */ /* 0x004fc40003f24000 */
[----:B------:R-:W-:-:S07]  /*0230*/  FSETP.GEU.AND P3, PT, R13, 1.175494350822287508e-38, PT ;  /* 0x008000000d00780b */ /* 0x000fce0003f6e000 */
[----:B------:R-:W-:-:S04]  /*0240*/  @P0 FMUL R12, R12, 0.25 ;  /* 0x3e8000000c0c0820 */ /* 0x000fc80000400000 */
[----:B------:R-:W-:Y:S01]  /*0250*/  @!P2 FMUL R12, R12, 16777216 ;  /* 0x4b8000000c0ca820 */ /* 0x000fe20000400000 */
[----:B------:R-:W-:-:S04]  /*0260*/  @P1 FMUL R13, R13, 0.25 ;  /* 0x3e8000000d0d1820 */ /* 0x000fc80000400000 */
[----:B------:R-:W-:Y:S01]  /*0270*/  @!P3 FMUL R13, R13, 16777216 ;  /* 0x4b8000000d0db820 */ /* 0x000fe20000400000 */
[----:B------:R-:W1:Y:S01]  /*0280*/  MUFU.RCP R12, R12 ;  /* 0x0000000c000c7308 */ /* 0x000e620000001000 */
[----:B------:R-:W-:-:S07]  /*0290*/  FSEL R15, R14, 1, P0 ;  /* 0x3f8000000e0f7808 */ /* 0x000fce0000000000 */
[----:B------:R-:W2:Y:S01]  /*02a0*/  MUFU.RCP R13, R13 ;  /* 0x0000000d000d7308 */ /* 0x000ea20000001000 */
[----:B------:R-:W-:Y:S01]  /*02b0*/  FSEL R14, R14, 1, P1 ;  /* 0x3f8000000e0e7808 */ /* 0x000fe20000800000 */
[----:B------:R-:W-:-:S04]  /*02c0*/  @!P2 FMUL R15, R15, 16777216 ;  /* 0x4b8000000f0fa820 */ /* 0x000fc80000400000 */
[----:B------:R-:W-:Y:S01]  /*02d0*/  @!P3 FMUL R14, R14, 16777216 ;  /* 0x4b8000000e0eb820 */ /* 0x000fe20000400000 */
[----:B---3--:R-:W-:Y:S01]  /*02e0*/  FADD R5, R5, -R7 ;  /* 0x8000000705057221 */ /* 0x008fe20000000000 */
[----:B------:R-:W-:Y:S01]  /*02f0*/  FADD R4, R4, -R6 ;  /* 0x8000000604047221 */ /* 0x000fe20000000000 */
[----:B-1----:R-:W-:Y:S01]  /*0300*/  FMUL R15, R12, R15 ;  /* 0x0000000f0c0f7220 */ /* 0x002fe20000400000 */
[----:B--2---:R-:W-:-:S03]  /*0310*/  FMUL R14, R13, R14 ;  /* 0x0000000e0d0e7220 */ /* 0x004fc60000400000 */
[----:B------:R-:W-:Y:S01]  /*0320*/  FMUL R15, R4, R15 ;  /* 0x0000000f040f7220 */ /* 0x000fe20000400000 */
[----:B------:R-:W-:-:S03]  /*0330*/  FMUL R14, R5, R14 ;  /* 0x0000000e050e7220 */ /* 0x000fc60000400000 */
[----:B----4-:R-:W-:Y:S01]  /*0340*/  FFMA R8, R8, R15, R10 ;  /* 0x0000000f08087223 */ /* 0x010fe2000000000a */
[----:B------:R-:W-:-:S04]  /*0350*/  FFMA R9, R9, R14, R11 ;  /* 0x0000000e09097223 */ /* 0x000fc8000000000b */
[----:B------:R-:W-:Y:S02]  /*0360*/  FSETP.GEU.AND P0, PT, R8, RZ, PT ;  /* 0x000000ff0800720b */ /* 0x000fe40003f0e000 */
[C---:B------:R-:W-:Y:S01]  /*0370*/  FSETP.GEU.AND P1, PT, R9.reuse, RZ, PT ;  /* 0x000000ff0900720b */ /* 0x040fe20003f2e000 */
[----:B0-----:R-:W-:Y:S01]  /*0380*/  IMAD.WIDE R2, R0, 0x4, R2 ;  /* 0x0000000400027825 */ /* 0x001fe200078e0202 */
[----:B------:R-:W-:Y:S02]  /*0390*/  FSEL R8, R8, RZ, P0 ;  /* 0x000000ff08087208 */ /* 0x000fe40000000000 */
[----:B------:R-:W-:-:S05]  /*03a0*/  FSEL R9, R9, RZ, P1 ;  /* 0x000000ff09097208 */ /* 0x000fca0000800000 */
[----:B------:R-:W-:Y:S01]  /*03b0*/  STG.E.64 desc[UR4][R2.64], R8 ;  /* 0x0000000802007986 */ /* 0x000fe2000c101b04 */
[----:B------:R-:W-:Y:S05]  /*03c0*/  EXIT ;  /* 0x000000000000794d */ /* 0x000fea0003800000 */
.L_x_0:
[----:B------:R-:W-:-:S00]  /*03d0*/  BRA `(.L_x_0) ;  /* 0xfffffffc00fc7947 */ /* 0x000fc0000383ffff */
[----:B------:R-:W-:-:S00]  /*03e0*/  NOP ;  /* 0x0000000000007918 */ /* 0x000fc00000000000 */
        /* <DEDUP_REMOVED lines=9> */
.L_x_1:


//--------------------- .nv.global.init           --------------------------
	.section	.nv.global.init,"aw",@progbits
.nv.global.init:
	.type		_$_str,@object
	.size		_$_str,(_$_str_$_2 - _$_str)
_$_str:
        /*0000*/ 	.byte	0x5f, 0x5f, 0x43, 0x55, 0x44, 0x41, 0x5f, 0x46, 0x54, 0x5a, 0x00
	.type		_$_str_$_2,@object
	.size		_$_str_$_2,(.L_1 - _$_str_$_2)
_$_str_$_2:
        /*000b*/ 	.byte	0x5f, 0x5f, 0x43, 0x55, 0x44, 0x41, 0x5f, 0x50, 0x52, 0x45, 0x43, 0x5f, 0x53, 0x51, 0x52, 0x54
        /*001b*/ 	.byte	0x00
.L_1:


//--------------------- .nv.constant0.triton_poi_fused__native_batch_norm_legit_no_training_relu_8 --------------------------
	.section	.nv.constant0.triton_poi_fused__native_batch_norm_legit_no_training_relu_8,"a",@progbits
	.sectionflags	@""
	.align	4
.nv.constant0.triton_poi_fused__native_batch_norm_legit_no_training_relu_8:
	.zero		580
